//
// Generated by NVIDIA NVVM Compiler
//
// Compiler Build ID: CL-36424714
// Cuda compilation tools, release 13.0, V13.0.88
// Based on NVVM 20.0.0
//

.version 9.0
.target sm_100
.address_size 64

	// .globl	_Z12matTransposePiS_i

.visible .entry _Z12matTransposePiS_i(
	.param .u64 .ptr .align 1 _Z12matTransposePiS_i_param_0,
	.param .u64 .ptr .align 1 _Z12matTransposePiS_i_param_1,
	.param .u32 _Z12matTransposePiS_i_param_2
)
{
	.reg .b32 	%r<13>;
	.reg .b64 	%rd<9>;

	ld.param.u64 	%rd1, [_Z12matTransposePiS_i_param_0];
	ld.param.u64 	%rd2, [_Z12matTransposePiS_i_param_1];
	ld.param.u32 	%r1, [_Z12matTransposePiS_i_param_2];
	cvta.to.global.u64 	%rd3, %rd2;
	cvta.to.global.u64 	%rd4, %rd1;
	mov.u32 	%r2, %ctaid.x;
	mov.u32 	%r3, %ntid.x;
	mov.u32 	%r4, %tid.x;
	mad.lo.s32 	%r5, %r2, %r3, %r4;
	mov.u32 	%r6, %ctaid.y;
	mov.u32 	%r7, %ntid.y;
	mov.u32 	%r8, %tid.y;
	mad.lo.s32 	%r9, %r6, %r7, %r8;
	mad.lo.s32 	%r10, %r1, %r9, %r5;
	mad.lo.s32 	%r11, %r1, %r5, %r9;
	mul.wide.s32 	%rd5, %r10, 4;
	add.s64 	%rd6, %rd4, %rd5;
	ld.global.u32 	%r12, [%rd6];
	mul.wide.s32 	%rd7, %r11, 4;
	add.s64 	%rd8, %rd3, %rd7;
	st.global.u32 	[%rd8], %r12;
	ret;

}


// ===== COMPILED SASS (sm_100) =====

	.target	sm_100

	.elftype	@"ET_EXEC"


//--------------------- .note.nv.tkinfo           --------------------------
	.section	.note.nv.tkinfo,"",@"SHT_NOTE"
	.sectionflags	@"SHF_NOTE_NV_TKINFO"
	.tkinfo
        /*0018*/ 	.word	0x00000002
        /*0030*/ 	.string	""
        /*0030*/ 	.string	"ptxas"
        /*0030*/ 	.string	"Cuda compilation tools, release 13.0, V13.0.88"
        /*0030*/ 	.string	"Build cuda_13.0.r13.0/compiler.36424714_0"
        /*0030*/ 	.string	"-arch sm_100 -m 64 "



//--------------------- .note.nv.cuinfo           --------------------------
	.section	.note.nv.cuinfo,"",@"SHT_NOTE"
	.sectionflags	@"SHF_NOTE_NV_CUINFO"
        /*0018*/ 	.short	0x0002
        /*001a*/ 	.short	0x0064
        /*001c*/ 	.short	0x0082
	.zero		2


//--------------------- .nv.info                  --------------------------
	.section	.nv.info,"",@"SHT_CUDA_INFO"
	.align	4


	//----- nvinfo : EIATTR_REGCOUNT
	.align		4
        /*0000*/ 	.byte	0x04, 0x2f
        /*0002*/ 	.short	(.L_1 - .L_0)
	.align		4
.L_0:
        /*0004*/ 	.word	index@(_Z12matTransposePiS_i)
        /*0008*/ 	.word	0x0000000a


	//----- nvinfo : EIATTR_FRAME_SIZE
	.align		4
.L_1:
        /*000c*/ 	.byte	0x04, 0x11
        /*000e*/ 	.short	(.L_3 - .L_2)
	.align		4
.L_2:
        /*0010*/ 	.word	index@(_Z12matTransposePiS_i)
        /*0014*/ 	.word	0x00000000


	//----- nvinfo : EIATTR_MIN_STACK_SIZE
	.align		4
.L_3:
        /*0018*/ 	.byte	0x04, 0x12
        /*001a*/ 	.short	(.L_5 - .L_4)
	.align		4
.L_4:
        /*001c*/ 	.word	index@(_Z12matTransposePiS_i)
        /*0020*/ 	.word	0x00000000
.L_5:


//--------------------- .nv.compat                --------------------------
	.section	.nv.compat,"",@"SHT_CUDA_COMPAT_INFO"
	.align	4
        /*0000*/ 	.byte	0x02, 0x09, 0x00, 0x00, 0x02, 0x02, 0x01, 0x00, 0x02, 0x05, 0x05, 0x00, 0x03, 0x07, 0x01, 0x01
        /*0010*/ 	.byte	0x02, 0x03, 0x00, 0x00, 0x02, 0x06, 0x01, 0x00, 0x04, 0x0b, 0x08, 0x00, 0x09, 0x00, 0x00, 0x00
        /*0020*/ 	.byte	0x00, 0x00, 0x00, 0x00


//--------------------- .nv.info._Z12matTransposePiS_i --------------------------
	.section	.nv.info._Z12matTransposePiS_i,"",@"SHT_CUDA_INFO"
	.sectionflags	@""
	.align	4


	//----- nvinfo : EIATTR_CUDA_API_VERSION
	.align		4
        /*0000*/ 	.byte	0x04, 0x37
        /*0002*/ 	.short	(.L_7 - .L_6)
.L_6:
        /*0004*/ 	.word	0x00000082


	//----- nvinfo : EIATTR_KPARAM_INFO
	.align		4
.L_7:
        /*0008*/ 	.byte	0x04, 0x17
        /*000a*/ 	.short	(.L_9 - .L_8)
.L_8:
        /*000c*/ 	.word	0x00000000
        /*0010*/ 	.short	0x0002
        /*0012*/ 	.short	0x0010
        /*0014*/ 	.byte	0x00, 0xf0, 0x11, 0x00


	//----- nvinfo : EIATTR_KPARAM_INFO
	.align		4
.L_9:
        /*0018*/ 	.byte	0x04, 0x17
        /*001a*/ 	.short	(.L_11 - .L_10)
.L_10:
        /*001c*/ 	.word	0x00000000
        /*0020*/ 	.short	0x0001
        /*0022*/ 	.short	0x0008
        /*0024*/ 	.byte	0x00, 0xf5, 0x21, 0x00


	//----- nvinfo : EIATTR_KPARAM_INFO
	.align		4
.L_11:
        /*0028*/ 	.byte	0x04, 0x17
        /*002a*/ 	.short	(.L_13 - .L_12)
.L_12:
        /*002c*/ 	.word	0x00000000
        /*0030*/ 	.short	0x0000
        /*0032*/ 	.short	0x0000
        /*0034*/ 	.byte	0x00, 0xf5, 0x21, 0x00


	//----- nvinfo : EIATTR_SPARSE_MMA_MASK
	.align		4
.L_13:
        /*0038*/ 	.byte	0x03, 0x50
        /*003a*/ 	.short	0x0000


	//----- nvinfo : EIATTR_MAXREG_COUNT
	.align		4
        /*003c*/ 	.byte	0x03, 0x1b
        /*003e*/ 	.short	0x00ff


	//----- nvinfo : EIATTR_MERCURY_ISA_VERSION
	.align		4
        /*0040*/ 	.byte	0x03, 0x5f
        /*0042*/ 	.short	0x0101


	//----- nvinfo : EIATTR_VRC_CTA_INIT_COUNT
	.align		4
        /*0044*/ 	.byte	0x02, 0x4a
	.zero		1
	.zero		1


	//----- nvinfo : EIATTR_EXIT_INSTR_OFFSETS
	.align		4
        /*0048*/ 	.byte	0x04, 0x1c
        /*004a*/ 	.short	(.L_15 - .L_14)


	//   ....[0]....
.L_14:
        /*004c*/ 	.word	0x00000130


	//----- nvinfo : EIATTR_CBANK_PARAM_SIZE
	.align		4
.L_15:
        /*0050*/ 	.byte	0x03, 0x19
        /*0052*/ 	.short	0x0014


	//----- nvinfo : EIATTR_PARAM_CBANK
	.align		4
        /*0054*/ 	.byte	0x04, 0x0a
        /*0056*/ 	.short	(.L_17 - .L_16)
	.align		4
.L_16:
        /*0058*/ 	.word	index@(.nv.constant0._Z12matTransposePiS_i)
        /*005c*/ 	.short	0x0380
        /*005e*/ 	.short	0x0014


	//----- nvinfo : EIATTR_SW_WAR
	.align		4
.L_17:
        /*0060*/ 	.byte	0x04, 0x36
        /*0062*/ 	.short	(.L_19 - .L_18)
.L_18:
        /*0064*/ 	.word	0x00000008
.L_19:


//--------------------- .nv.callgraph             --------------------------
	.section	.nv.callgraph,"",@"SHT_CUDA_CALLGRAPH"
	.align	4
	.sectionentsize	8
	.align		4
        /*0000*/ 	.word	0x00000000
	.align		4
        /*0004*/ 	.word	0xffffffff
	.align		4
        /*0008*/ 	.word	0x00000000
	.align		4
        /*000c*/ 	.word	0xfffffffe
	.align		4
        /*0010*/ 	.word	0x00000000
	.align		4
        /*0014*/ 	.word	0xfffffffd
	.align		4
        /*0018*/ 	.word	0x00000000
	.align		4
        /*001c*/ 	.word	0xfffffffc


//--------------------- .text._Z12matTransposePiS_i --------------------------
	.section	.text._Z12matTransposePiS_i,"ax",@progbits
	.align	128
        .global         _Z12matTransposePiS_i
        .type           _Z12matTransposePiS_i,@function
        .size           _Z12matTransposePiS_i,(.L_x_1 - _Z12matTransposePiS_i)
        .other          _Z12matTransposePiS_i,@"STO_CUDA_ENTRY STV_DEFAULT"
_Z12matTransposePiS_i:
.text._Z12matTransposePiS_i:
[----:B------:R-:W-:Y:S01]  /*0000*/  LDC R1, c[0x0][0x37c] ;  /* 0x0000df00ff017b82 */ /* 0x000fe20000000800 */
[----:B------:R-:W0:Y:S07]  /*0010*/  S2R R5, SR_TID.X ;  /* 0x0000000000057919 */ /* 0x000e2e0000002100 */
[----:B------:R-:W0:Y:S01]  /*0020*/  LDC R0, c[0x0][0x360] ;  /* 0x0000d800ff007b82 */ /* 0x000e220000000800 */
[----:B------:R-:W1:Y:S01]  /*0030*/  LDCU UR8, c[0x0][0x390] ;  /* 0x00007200ff0877ac */ /* 0x000e620008000800 */
[----:B------:R-:W2:Y:S01]  /*0040*/  S2R R4, SR_TID.Y ;  /* 0x0000000000047919 */ /* 0x000ea20000002200 */
[----:B------:R-:W3:Y:S05]  /*0050*/  LDCU.64 UR4, c[0x0][0x358] ;  /* 0x00006b00ff0477ac */ /* 0x000eea0008000a00 */
[----:B------:R-:W0:Y:S08]  /*0060*/  S2UR UR6, SR_CTAID.X ;  /* 0x00000000000679c3 */ /* 0x000e300000002500 */
[----:B------:R-:W2:Y:S08]  /*0070*/  S2UR UR7, SR_CTAID.Y ;  /* 0x00000000000779c3 */ /* 0x000eb00000002600 */
[----:B------:R-:W2:Y:S08]  /*0080*/  LDC R7, c[0x0][0x364] ;  /* 0x0000d900ff077b82 */ /* 0x000eb00000000800 */
[----:B------:R-:W4:Y:S01]  /*0090*/  LDC.64 R2, c[0x0][0x380] ;  /* 0x0000e000ff027b82 */ /* 0x000f220000000a00 */
[----:B0-----:R-:W-:-:S02]  /*00a0*/  IMAD R0, R0, UR6, R5 ;  /* 0x0000000600007c24 */ /* 0x001fc4000f8e0205 */
[----:B--2---:R-:W-:-:S04]  /*00b0*/  IMAD R7, R7, UR7, R4 ;  /* 0x0000000707077c24 */ /* 0x004fc8000f8e0204 */
[----:B-1----:R-:W-:-:S04]  /*00c0*/  IMAD R5, R7, UR8, R0 ;  /* 0x0000000807057c24 */ /* 0x002fc8000f8e0200 */
[----:B----4-:R-:W-:Y:S02]  /*00d0*/  IMAD.WIDE R2, R5, 0x4, R2 ;  /* 0x0000000405027825 */ /* 0x010fe400078e0202 */
[----:B------:R-:W0:Y:S04]  /*00e0*/  LDC.64 R4, c[0x0][0x388] ;  /* 0x0000e200ff047b82 */ /* 0x000e280000000a00 */
[----:B---3--:R-:W2:Y:S01]  /*00f0*/  LDG.E R3, desc[UR4][R2.64] ;  /* 0x0000000402037981 */ /* 0x008ea2000c1e1900 */
[----:B------:R-:W-:-:S04]  /*0100*/  IMAD R7, R0, UR8, R7 ;  /* 0x0000000800077c24 */ /* 0x000fc8000f8e0207 */
[----:B0-----:R-:W-:-:S05]  /*0110*/  IMAD.WIDE R4, R7, 0x4, R4 ;  /* 0x0000000407047825 */ /* 0x001fca00078e0204 */
[----:B--2---:R-:W-:Y:S01]  /*0120*/  STG.E desc[UR4][R4.64], R3 ;  /* 0x0000000304007986 */ /* 0x004fe2000c101904 */
[----:B------:R-:W-:Y:S05]  /*0130*/  EXIT ;  /* 0x000000000000794d */ /* 0x000fea0003800000 */
.L_x_0:
[----:B------:R-:W-:-:S00]  /*0140*/  BRA `(.L_x_0) ;  /* 0xfffffffc00fc7947 */ /* 0x000fc0000383ffff */
[----:B------:R-:W-:-:S00]  /*0150*/  NOP ;  /* 0x0000000000007918 */ /* 0x000fc00000000000 */
        /* <DEDUP_REMOVED lines=10> */
.L_x_1:


//--------------------- .nv.shared.reserved.0     --------------------------
	.section	.nv.shared.reserved.0,"aw",@nobits
	.weak		__nv_reservedSMEM_offset_0_alias
	.size		__nv_reservedSMEM_offset_0_alias, 0, 64
	.other		__nv_reservedSMEM_offset_0_alias,@"STO_CUDA_RESERVED_SHARED STV_DEFAULT"
__nv_reservedSMEM_offset_0_alias:
	.zero		0
	.zero		64


//--------------------- .nv.constant0._Z12matTransposePiS_i --------------------------
	.section	.nv.constant0._Z12matTransposePiS_i,"a",@progbits
	.sectionflags	@""
	.align	4
.nv.constant0._Z12matTransposePiS_i:
	.zero		916


//--------------------- SYMBOLS --------------------------

	.type		.nv.reservedSmem.offset0,@object
	.size		.nv.reservedSmem.offset0,0x4
